	.headerflags	@"EF_CUDA_TEXMODE_UNIFIED EF_CUDA_64BIT_ADDRESS EF_CUDA_ACCELERATORS EF_CUDA_SM90 EF_CUDA_VIRTUAL_SM(EF_CUDA_SM90)"
	.elftype	@"ET_EXEC"


//--------------------- .nv.info                  --------------------------
	.section	.nv.info,"",@"SHT_CUDA_INFO"
	.align	4


	//----- nvinfo : EIATTR_REGCOUNT
	.align		4
        /*0000*/ 	.byte	0x04, 0x2f
        /*0002*/ 	.short	(.L_2 - .L_1)
	.align		4
.L_1:
        /*0004*/ 	.word	index@(triton_per_fused_convolution_native_layer_norm_relu_23)
        /*0008*/ 	.word	0x00000020


	//----- nvinfo : EIATTR_MIN_STACK_SIZE
	.align		4
.L_2:
        /*000c*/ 	.byte	0x04, 0x12
        /*000e*/ 	.short	(.L_4 - .L_3)
	.align		4
.L_3:
        /*0010*/ 	.word	index@(triton_per_fused_convolution_native_layer_norm_relu_23)
        /*0014*/ 	.word	0x00000000


	//----- nvinfo : EIATTR_FRAME_SIZE
	.align		4
.L_4:
        /*0018*/ 	.byte	0x04, 0x11
        /*001a*/ 	.short	(.L_6 - .L_5)
	.align		4
.L_5:
        /*001c*/ 	.word	index@(triton_per_fused_convolution_native_layer_norm_relu_23)
        /*0020*/ 	.word	0x00000000


	//----- nvinfo : EIATTR_MIN_STACK_SIZE
	.align		4
.L_6:
        /*0024*/ 	.byte	0x04, 0x12
        /*0026*/ 	.short	(.L_8 - .L_7)
	.align		4
.L_7:
        /*0028*/ 	.word	index@(triton_per_fused_convolution_native_layer_norm_relu_23)
        /*002c*/ 	.word	0x00000000
.L_8:


//--------------------- .nv.info.triton_per_fused_convolution_native_layer_norm_relu_23 --------------------------
	.section	.nv.info.triton_per_fused_convolution_native_layer_norm_relu_23,"",@"SHT_CUDA_INFO"
	.sectionflags	@""
	.align	4


	//----- nvinfo : EIATTR_CUDA_API_VERSION
	.align		4
        /*0000*/ 	.byte	0x04, 0x37
        /*0002*/ 	.short	(.L_10 - .L_9)
.L_9:
        /*0004*/ 	.word	0x0000007c


	//----- nvinfo : EIATTR_KPARAM_INFO
	.align		4
.L_10:
        /*0008*/ 	.byte	0x04, 0x17
        /*000a*/ 	.short	(.L_12 - .L_11)
.L_11:
        /*000c*/ 	.word	0x00000000
        /*0010*/ 	.short	0x0008
        /*0012*/ 	.short	0x003c
        /*0014*/ 	.byte	0x00, 0xf0, 0x11, 0x00


	//----- nvinfo : EIATTR_KPARAM_INFO
	.align		4
.L_12:
        /*0018*/ 	.byte	0x04, 0x17
        /*001a*/ 	.short	(.L_14 - .L_13)
.L_13:
        /*001c*/ 	.word	0x00000000
        /*0020*/ 	.short	0x0007
        /*0022*/ 	.short	0x0038
        /*0024*/ 	.byte	0x00, 0xf0, 0x11, 0x00


	//----- nvinfo : EIATTR_KPARAM_INFO
	.align		4
.L_14:
        /*0028*/ 	.byte	0x04, 0x17
        /*002a*/ 	.short	(.L_16 - .L_15)
.L_15:
        /*002c*/ 	.word	0x00000000
        /*0030*/ 	.short	0x0006
        /*0032*/ 	.short	0x0030
        /*0034*/ 	.byte	0x00, 0xf4, 0x21, 0x00


	//----- nvinfo : EIATTR_KPARAM_INFO
	.align		4
.L_16:
        /*0038*/ 	.byte	0x04, 0x17
        /*003a*/ 	.short	(.L_18 - .L_17)
.L_17:
        /*003c*/ 	.word	0x00000000
        /*0040*/ 	.short	0x0005
        /*0042*/ 	.short	0x0028
        /*0044*/ 	.byte	0x00, 0xf4, 0x21, 0x00


	//----- nvinfo : EIATTR_KPARAM_INFO
	.align		4
.L_18:
        /*0048*/ 	.byte	0x04, 0x17
        /*004a*/ 	.short	(.L_20 - .L_19)
.L_19:
        /*004c*/ 	.word	0x00000000
        /*0050*/ 	.short	0x0004
        /*0052*/ 	.short	0x0020
        /*0054*/ 	.byte	0x00, 0xf4, 0x21, 0x00


	//----- nvinfo : EIATTR_KPARAM_INFO
	.align		4
.L_20:
        /*0058*/ 	.byte	0x04, 0x17
        /*005a*/ 	.short	(.L_22 - .L_21)
.L_21:
        /*005c*/ 	.word	0x00000000
        /*0060*/ 	.short	0x0003
        /*0062*/ 	.short	0x0018
        /*0064*/ 	.byte	0x00, 0xf4, 0x21, 0x00


	//----- nvinfo : EIATTR_KPARAM_INFO
	.align		4
.L_22:
        /*0068*/ 	.byte	0x04, 0x17
        /*006a*/ 	.short	(.L_24 - .L_23)
.L_23:
        /*006c*/ 	.word	0x00000000
        /*0070*/ 	.short	0x0002
        /*0072*/ 	.short	0x0010
        /*0074*/ 	.byte	0x00, 0xf4, 0x21, 0x00


	//----- nvinfo : EIATTR_KPARAM_INFO
	.align		4
.L_24:
        /*0078*/ 	.byte	0x04, 0x17
        /*007a*/ 	.short	(.L_26 - .L_25)
.L_25:
        /*007c*/ 	.word	0x00000000
        /*0080*/ 	.short	0x0001
        /*0082*/ 	.short	0x0008
        /*0084*/ 	.byte	0x00, 0xf4, 0x21, 0x00


	//----- nvinfo : EIATTR_KPARAM_INFO
	.align		4
.L_26:
        /*0088*/ 	.byte	0x04, 0x17
        /*008a*/ 	.short	(.L_28 - .L_27)
.L_27:
        /*008c*/ 	.word	0x00000000
        /*0090*/ 	.short	0x0000
        /*0092*/ 	.short	0x0000
        /*0094*/ 	.byte	0x00, 0xf4, 0x21, 0x00


	//----- nvinfo : EIATTR_SPARSE_MMA_MASK
	.align		4
.L_28:
        /*0098*/ 	.byte	0x03, 0x50
        /*009a*/ 	.short	0x0000


	//----- nvinfo : EIATTR_MAXREG_COUNT
	.align		4
        /*009c*/ 	.byte	0x03, 0x1b
        /*009e*/ 	.short	0x00ff


	//----- nvinfo : EIATTR_COOP_GROUP_MASK_REGIDS
	.align		4
        /*00a0*/ 	.byte	0x04, 0x29
        /*00a2*/ 	.short	(.L_30 - .L_29)


	//   ....[0]....
.L_29:
        /*00a4*/ 	.word	0xffffffff


	//   ....[1]....
        /*00a8*/ 	.word	0xffffffff


	//   ....[2]....
        /*00ac*/ 	.word	0xffffffff


	//   ....[3]....
        /*00b0*/ 	.word	0xffffffff


	//   ....[4]....
        /*00b4*/ 	.word	0xffffffff


	//   ....[5]....
        /*00b8*/ 	.word	0xffffffff


	//   ....[6]....
        /*00bc*/ 	.word	0xffffffff


	//   ....[7]....
        /*00c0*/ 	.word	0xffffffff


	//   ....[8]....
        /*00c4*/ 	.word	0xffffffff


	//   ....[9]....
        /*00c8*/ 	.word	0xffffffff


	//   ....[10]....
        /*00cc*/ 	.word	0xffffffff


	//   ....[11]....
        /*00d0*/ 	.word	0xffffffff


	//   ....[12]....
        /*00d4*/ 	.word	0xffffffff


	//   ....[13]....
        /*00d8*/ 	.word	0xffffffff


	//   ....[14]....
        /*00dc*/ 	.word	0xffffffff


	//   ....[15]....
        /*00e0*/ 	.word	0xffffffff


	//----- nvinfo : EIATTR_COOP_GROUP_INSTR_OFFSETS
	.align		4
.L_30:
        /*00e4*/ 	.byte	0x04, 0x28
        /*00e6*/ 	.short	(.L_32 - .L_31)


	//   ....[0]....
.L_31:
        /*00e8*/ 	.word	0x000001b0


	//   ....[1]....
        /*00ec*/ 	.word	0x000001d0


	//   ....[2]....
        /*00f0*/ 	.word	0x000001f0


	//   ....[3]....
        /*00f4*/ 	.word	0x00000220


	//   ....[4]....
        /*00f8*/ 	.word	0x00000250


	//   ....[5]....
        /*00fc*/ 	.word	0x000002e0


	//   ....[6]....
        /*0100*/ 	.word	0x00000300


	//   ....[7]....
        /*0104*/ 	.word	0x00000330


	//   ....[8]....
        /*0108*/ 	.word	0x00000430


	//   ....[9]....
        /*010c*/ 	.word	0x00000450


	//   ....[10]....
        /*0110*/ 	.word	0x00000470


	//   ....[11]....
        /*0114*/ 	.word	0x00000490


	//   ....[12]....
        /*0118*/ 	.word	0x000004b0


	//   ....[13]....
        /*011c*/ 	.word	0x00000530


	//   ....[14]....
        /*0120*/ 	.word	0x00000550


	//   ....[15]....
        /*0124*/ 	.word	0x00000570


	//----- nvinfo : EIATTR_EXIT_INSTR_OFFSETS
	.align		4
.L_32:
        /*0128*/ 	.byte	0x04, 0x1c
        /*012a*/ 	.short	(.L_34 - .L_33)


	//   ....[0]....
.L_33:
        /*012c*/ 	.word	0x000007b0


	//   ....[1]....
        /*0130*/ 	.word	0x000007d0


	//----- nvinfo : EIATTR_REQNTID
	.align		4
.L_34:
        /*0134*/ 	.byte	0x04, 0x10
        /*0136*/ 	.short	(.L_36 - .L_35)
.L_35:
        /*0138*/ 	.word	0x00000100
        /*013c*/ 	.word	0x00000001
        /*0140*/ 	.word	0x00000001


	//----- nvinfo : EIATTR_CBANK_PARAM_SIZE
	.align		4
.L_36:
        /*0144*/ 	.byte	0x03, 0x19
        /*0146*/ 	.short	0x0040


	//----- nvinfo : EIATTR_PARAM_CBANK
	.align		4
        /*0148*/ 	.byte	0x04, 0x0a
        /*014a*/ 	.short	(.L_38 - .L_37)
	.align		4
.L_37:
        /*014c*/ 	.word	index@(.nv.constant0.triton_per_fused_convolution_native_layer_norm_relu_23)
        /*0150*/ 	.short	0x0210
        /*0152*/ 	.short	0x0040


	//----- nvinfo : EIATTR_SW_WAR
	.align		4
.L_38:
        /*0154*/ 	.byte	0x04, 0x36
        /*0156*/ 	.short	(.L_40 - .L_39)
.L_39:
        /*0158*/ 	.word	0x00000008
.L_40:


//--------------------- .nv.callgraph             --------------------------
	.section	.nv.callgraph,"",@"SHT_CUDA_CALLGRAPH"
	.align	4
	.sectionentsize	8
	.align		4
        /*0000*/ 	.word	0x00000000
	.align		4
        /*0004*/ 	.word	0xffffffff
	.align		4
        /*0008*/ 	.word	0x00000000
	.align		4
        /*000c*/ 	.word	0xfffffffe
	.align		4
        /*0010*/ 	.word	0x00000000
	.align		4
        /*0014*/ 	.word	0xfffffffd
	.align		4
        /*0018*/ 	.word	0x00000000
	.align		4
        /*001c*/ 	.word	0xfffffffc


//--------------------- .nv.constant4             --------------------------
	.section	.nv.constant4,"a",@progbits
	.align	8
	.align		8
.nv.constant4:
        /*0000*/ 	.dword	_$_str


//--------------------- .text.triton_per_fused_convolution_native_layer_norm_relu_23 --------------------------
	.section	.text.triton_per_fused_convolution_native_layer_norm_relu_23,"ax",@progbits
	.sectionflags	@"SHF_BARRIERS=1"
	.align	128
        .global         triton_per_fused_convolution_native_layer_norm_relu_23
        .type           triton_per_fused_convolution_native_layer_norm_relu_23,@function
        .size           triton_per_fused_convolution_native_layer_norm_relu_23,(.L_x_1 - triton_per_fused_convolution_native_layer_norm_relu_23)
        .other          triton_per_fused_convolution_native_layer_norm_relu_23,@"STO_CUDA_ENTRY STV_DEFAULT"
triton_per_fused_convolution_native_layer_norm_relu_23:
.text.triton_per_fused_convolution_native_layer_norm_relu_23:
[----:B------:R-:W0:Y:S02]  /*0000*/  LDC R1, c[0x0][0x28] ;  /* 0x00000a00ff017b82 */ /* 0x000e240000000800 */
[----:B------:R-:W1:Y:S01]  /*0010*/  S2R R21, SR_TID.X ;  /* 0x0000000000157919 */ /* 0x000e620000002100 */
[----:B------:R-:W2:Y:S01]  /*0020*/  LDC.64 R14, c[0x0][0x220] ;  /* 0x00008800ff0e7b82 */ /* 0x000ea20000000a00 */
[----:B------:R-:W-:Y:S01]  /*0030*/  ULDC.64 UR6, c[0x0][0x208] ;  /* 0x0000820000067ab9 */ /* 0x000fe20000000a00 */
[----:B------:R-:W3:Y:S06]  /*0040*/  S2R R19, SR_CTAID.X ;  /* 0x0000000000137919 */ /* 0x000eec0000002500 */
[----:B------:R-:W4:Y:S01]  /*0050*/  LDC.64 R2, c[0x0][0x210] ;  /* 0x00008400ff027b82 */ /* 0x000f220000000a00 */
[----:B-1----:R-:W-:-:S04]  /*0060*/  SHF.L.U32 R17, R21, 0x2, RZ ;  /* 0x0000000215117819 */ /* 0x002fc800000006ff */
[----:B------:R-:W-:-:S04]  /*0070*/  LOP3.LUT R12, R17, 0x3fc, RZ, 0xc0, !PT ;  /* 0x000003fc110c7812 */ /* 0x000fc800078ec0ff */
[----:B---3--:R-:W-:Y:S01]  /*0080*/  LEA R0, R19, R12, 0xa ;  /* 0x0000000c13007211 */ /* 0x008fe200078e50ff */
[----:B--2---:R-:W-:-:S04]  /*0090*/  IMAD.WIDE.U32 R14, R12, 0x4, R14 ;  /* 0x000000040c0e7825 */ /* 0x004fc800078e000e */
[----:B----4-:R-:W-:Y:S01]  /*00a0*/  IMAD.WIDE R2, R0, 0x4, R2 ;  /* 0x0000000400027825 */ /* 0x010fe200078e0202 */
[----:B------:R-:W2:Y:S04]  /*00b0*/  LDG.E.EL.128 R4, desc[UR6][R14.64] ;  /* 0x000000060e047981 */ /* 0x000ea8000c2e1d00 */
[----:B------:R-:W2:Y:S01]  /*00c0*/  LDG.E.128 R8, desc[UR6][R2.64] ;  /* 0x0000000602087981 */ /* 0x000ea2000c1e1d00 */
[----:B------:R-:W1:Y:S01]  /*00d0*/  S2UR UR5, SR_CgaCtaId ;  /* 0x00000000000579c3 */ /* 0x000e620000008800 */
[C---:B------:R-:W-:Y:S01]  /*00e0*/  LOP3.LUT P1, RZ, R21.reuse, 0x1f, RZ, 0xc0, !PT ;  /* 0x0000001f15ff7812 */ /* 0x040fe2000782c0ff */
[----:B------:R-:W-:Y:S01]  /*00f0*/  UMOV UR4, 0x400 ;  /* 0x0000040000047882 */ /* 0x000fe20000000000 */
[----:B------:R-:W-:Y:S02]  /*0100*/  SHF.R.U32.HI R20, RZ, 0x3, R21 ;  /* 0x00000003ff147819 */ /* 0x000fe40000011615 */
[----:B------:R-:W-:-:S02]  /*0110*/  ISETP.GE.AND P2, PT, R21, 0x8, PT ;  /* 0x000000081500780c */ /* 0x000fc40003f46270 */
[----:B------:R-:W-:Y:S01]  /*0120*/  LOP3.LUT R20, R20, 0x1c, RZ, 0xc0, !PT ;  /* 0x0000001c14147812 */ /* 0x000fe200078ec0ff */
[----:B-1----:R-:W-:Y:S01]  /*0130*/  UPRMT UR4, UR5, 0x654, UR4 ;  /* 0x0000065405047896 */ /* 0x002fe20008000004 */
[----:B--2---:R-:W-:Y:S01]  /*0140*/  FADD R5, R9, R5 ;  /* 0x0000000509057221 */ /* 0x004fe20000000000 */
[----:B------:R-:W-:Y:S01]  /*0150*/  FADD R4, R8, R4 ;  /* 0x0000000408047221 */ /* 0x000fe20000000000 */
[----:B------:R-:W-:Y:S01]  /*0160*/  FADD R6, R10, R6 ;  /* 0x000000060a067221 */ /* 0x000fe20000000000 */
[----:B------:R-:W-:Y:S02]  /*0170*/  FADD R7, R11, R7 ;  /* 0x000000070b077221 */ /* 0x000fe40000000000 */
[----:B------:R-:W-:-:S04]  /*0180*/  FADD R9, R5, R4 ;  /* 0x0000000405097221 */ /* 0x000fc80000000000 */
[----:B------:R-:W-:-:S04]  /*0190*/  FADD R8, R6, R9 ;  /* 0x0000000906087221 */ /* 0x000fc80000000000 */
[----:B------:R-:W-:-:S05]  /*01a0*/  FADD R8, R7, R8 ;  /* 0x0000000807087221 */ /* 0x000fca0000000000 */
[----:B------:R-:W1:Y:S02]  /*01b0*/  SHFL.BFLY PT, R9, R8, 0x10, 0x1f ;  /* 0x0e001f0008097f89 */ /* 0x000e6400000e0000 */
[----:B-1----:R-:W-:-:S05]  /*01c0*/  FADD R13, R8, R9 ;  /* 0x00000009080d7221 */ /* 0x002fca0000000000 */
[----:B------:R-:W1:Y:S02]  /*01d0*/  SHFL.BFLY PT, R10, R13, 0x8, 0x1f ;  /* 0x0d001f000d0a7f89 */ /* 0x000e6400000e0000 */
[----:B-1----:R-:W-:-:S05]  /*01e0*/  FADD R14, R13, R10 ;  /* 0x0000000a0d0e7221 */ /* 0x002fca0000000000 */
[----:B------:R-:W1:Y:S02]  /*01f0*/  SHFL.BFLY PT, R9, R14, 0x4, 0x1f ;  /* 0x0c801f000e097f89 */ /* 0x000e6400000e0000 */
[----:B-1----:R-:W-:Y:S02]  /*0200*/  FADD R15, R14, R9 ;  /* 0x000000090e0f7221 */ /* 0x002fe40000000000 */
[----:B------:R-:W1:Y:S03]  /*0210*/  LDC.64 R8, c[0x0][0x230] ;  /* 0x00008c00ff087b82 */ /* 0x000e660000000a00 */
[----:B------:R-:W2:Y:S02]  /*0220*/  SHFL.BFLY PT, R10, R15, 0x2, 0x1f ;  /* 0x0c401f000f0a7f89 */ /* 0x000ea400000e0000 */
[----:B--2---:R-:W-:-:S03]  /*0230*/  FADD R22, R15, R10 ;  /* 0x0000000a0f167221 */ /* 0x004fc60000000000 */
[----:B------:R-:W2:Y:S02]  /*0240*/  LDC.64 R10, c[0x0][0x228] ;  /* 0x00008a00ff0a7b82 */ /* 0x000ea40000000a00 */
[----:B------:R-:W3:Y:S01]  /*0250*/  SHFL.BFLY PT, R23, R22, 0x1, 0x1f ;  /* 0x0c201f0016177f89 */ /* 0x000ee200000e0000 */
[----:B--2---:R-:W-:-:S04]  /*0260*/  IMAD.WIDE.U32 R10, R12, 0x4, R10 ;  /* 0x000000040c0a7825 */ /* 0x004fc800078e000a */
[----:B---3--:R-:W-:Y:S01]  /*0270*/  FADD R23, R22, R23 ;  /* 0x0000001716177221 */ /* 0x008fe20000000000 */
[----:B-1----:R-:W-:Y:S02]  /*0280*/  IMAD.WIDE.U32 R12, R12, 0x4, R8 ;  /* 0x000000040c0c7825 */ /* 0x002fe400078e0008 */
[----:B------:R-:W2:Y:S04]  /*0290*/  LDG.E.EL.128 R8, desc[UR6][R10.64] ;  /* 0x000000060a087981 */ /* 0x000ea8000c2e1d00 */
[----:B------:R-:W-:Y:S04]  /*02a0*/  @!P1 STS [R20+UR4], R23 ;  /* 0x0000001714009988 */ /* 0x000fe80008000804 */
[----:B------:R-:W2:Y:S01]  /*02b0*/  LDG.E.EL.128 R12, desc[UR6][R12.64] ;  /* 0x000000060c0c7981 */ /* 0x000ea2000c2e1d00 */
[----:B------:R-:W-:Y:S06]  /*02c0*/  BAR.SYNC.DEFER_BLOCKING 0x0 ;  /* 0x0000000000007b1d */ /* 0x000fec0000010000 */
[----:B------:R-:W1:Y:S04]  /*02d0*/  @!P2 LDS R18, [R17+UR4] ;  /* 0x000000041112a984 */ /* 0x000e680008000800 */
[----:B-1----:R-:W1:Y:S02]  /*02e0*/  SHFL.BFLY PT, R25, R18, 0x4, 0x1f ;  /* 0x0c801f0012197f89 */ /* 0x002e6400000e0000 */
[----:B-1----:R-:W-:-:S05]  /*02f0*/  FADD R25, R18, R25 ;  /* 0x0000001912197221 */ /* 0x002fca0000000000 */
[----:B------:R-:W1:Y:S01]  /*0300*/  SHFL.BFLY PT, R22, R25, 0x2, 0x1f ;  /* 0x0c401f0019167f89 */ /* 0x000e6200000e0000 */
[----:B------:R-:W-:Y:S01]  /*0310*/  LOP3.LUT P0, RZ, R21, 0x7, RZ, 0xc0, !PT ;  /* 0x0000000715ff7812 */ /* 0x000fe2000780c0ff */
[----:B-1----:R-:W-:-:S05]  /*0320*/  FADD R22, R25, R22 ;  /* 0x0000001619167221 */ /* 0x002fca0000000000 */
[----:B------:R-:W1:Y:S01]  /*0330*/  SHFL.BFLY PT, R27, R22, 0x1, 0x1f ;  /* 0x0c201f00161b7f89 */ /* 0x000e6200000e0000 */
[----:B------:R-:W-:Y:S01]  /*0340*/  ISETP.LT.AND P0, PT, R21, 0x8, !P0 ;  /* 0x000000081500780c */ /* 0x000fe20004701270 */
[----:B-1----:R-:W-:-:S12]  /*0350*/  FADD R24, R22, R27 ;  /* 0x0000001b16187221 */ /* 0x002fd80000000000 */
[----:B------:R-:W-:Y:S01]  /*0360*/  @P0 STS [R17+UR4], R24 ;  /* 0x0000001811000988 */ /* 0x000fe20008000804 */
[----:B------:R-:W-:Y:S06]  /*0370*/  BAR.SYNC.DEFER_BLOCKING 0x0 ;  /* 0x0000000000007b1d */ /* 0x000fec0000010000 */
[----:B------:R-:W1:Y:S02]  /*0380*/  LDS R21, [UR4] ;  /* 0x00000004ff157984 */ /* 0x000e640008000800 */
[----:B-1----:R-:W-:-:S04]  /*0390*/  FADD R18, RZ, R21 ;  /* 0x00000015ff127221 */ /* 0x002fc80000000000 */
[----:B------:R-:W-:-:S04]  /*03a0*/  FMUL R18, R18, 0.0009765625 ;  /* 0x3a80000012127820 */ /* 0x000fc80000400000 */
[--C-:B------:R-:W-:Y:S01]  /*03b0*/  FADD R21, R4, -R18.reuse ;  /* 0x8000001204157221 */ /* 0x100fe20000000000 */
[----:B------:R-:W-:-:S03]  /*03c0*/  FADD R25, R5, -R18 ;  /* 0x8000001205197221 */ /* 0x000fc60000000000 */
[----:B------:R-:W-:Y:S01]  /*03d0*/  FMUL R22, R21, R21 ;  /* 0x0000001515167220 */ /* 0x000fe20000400000 */
[----:B------:R-:W-:-:S03]  /*03e0*/  FADD R27, R6, -R18 ;  /* 0x80000012061b7221 */ /* 0x000fc60000000000 */
[----:B------:R-:W-:Y:S01]  /*03f0*/  FFMA R22, R25, R25, R22 ;  /* 0x0000001919167223 */ /* 0x000fe20000000016 */
[----:B------:R-:W-:-:S03]  /*0400*/  FADD R29, R7, -R18 ;  /* 0x80000012071d7221 */ /* 0x000fc60000000000 */
[----:B------:R-:W-:-:S04]  /*0410*/  FFMA R22, R27, R27, R22 ;  /* 0x0000001b1b167223 */ /* 0x000fc80000000016 */
[----:B------:R-:W-:-:S05]  /*0420*/  FFMA R22, R29, R29, R22 ;  /* 0x0000001d1d167223 */ /* 0x000fca0000000016 */
[----:B------:R-:W1:Y:S02]  /*0430*/  SHFL.BFLY PT, R17, R22, 0x10, 0x1f ;  /* 0x0e001f0016117f89 */ /* 0x000e6400000e0000 */
[----:B-1----:R-:W-:-:S05]  /*0440*/  FADD R17, R22, R17 ;  /* 0x0000001116117221 */ /* 0x002fca0000000000 */
[----:B------:R-:W1:Y:S02]  /*0450*/  SHFL.BFLY PT, R24, R17, 0x8, 0x1f ;  /* 0x0d001f0011187f89 */ /* 0x000e6400000e0000 */
[----:B-1----:R-:W-:-:S05]  /*0460*/  FADD R24, R17, R24 ;  /* 0x0000001811187221 */ /* 0x002fca0000000000 */
[----:B------:R-:W1:Y:S02]  /*0470*/  SHFL.BFLY PT, R23, R24, 0x4, 0x1f ;  /* 0x0c801f0018177f89 */ /* 0x000e6400000e0000 */
[----:B-1----:R-:W-:-:S05]  /*0480*/  FADD R23, R24, R23 ;  /* 0x0000001718177221 */ /* 0x002fca0000000000 */
[----:B------:R-:W1:Y:S02]  /*0490*/  SHFL.BFLY PT, R26, R23, 0x2, 0x1f ;  /* 0x0c401f00171a7f89 */ /* 0x000e6400000e0000 */
[----:B-1----:R-:W-:-:S05]  /*04a0*/  FADD R28, R23, R26 ;  /* 0x0000001a171c7221 */ /* 0x002fca0000000000 */
[----:B------:R-:W1:Y:S01]  /*04b0*/  SHFL.BFLY PT, R17, R28, 0x1, 0x1f ;  /* 0x0c201f001c117f89 */ /* 0x000e6200000e0000 */
[----:B------:R-:W3:Y:S01]  /*04c0*/  S2R R26, SR_TID.X ;  /* 0x00000000001a7919 */ /* 0x000ee20000002100 */
[----:B-1----:R-:W-:Y:S01]  /*04d0*/  FADD R23, R28, R17 ;  /* 0x000000111c177221 */ /* 0x002fe20000000000 */
[----:B------:R-:W-:Y:S06]  /*04e0*/  BAR.SYNC.DEFER_BLOCKING 0x0 ;  /* 0x0000000000007b1d */ /* 0x000fec0000010000 */
[----:B------:R-:W-:Y:S02]  /*04f0*/  @!P1 STS [R20+UR4], R23 ;  /* 0x0000001714009988 */ /* 0x000fe40008000804 */
[----:B------:R-:W-:Y:S01]  /*0500*/  BAR.SYNC.DEFER_BLOCKING 0x0 ;  /* 0x0000000000007b1d */ /* 0x000fe20000010000 */
[----:B---3--:R-:W-:-:S05]  /*0510*/  SHF.L.U32 R17, R26, 0x2, RZ ;  /* 0x000000021a117819 */ /* 0x008fca00000006ff */
[----:B------:R-:W1:Y:S04]  /*0520*/  @!P2 LDS R16, [R17+UR4] ;  /* 0x000000041110a984 */ /* 0x000e680008000800 */
[----:B-1----:R-:W1:Y:S02]  /*0530*/  SHFL.BFLY PT, R22, R16, 0x4, 0x1f ;  /* 0x0c801f0010167f89 */ /* 0x002e6400000e0000 */
[----:B-1----:R-:W-:-:S05]  /*0540*/  FADD R22, R16, R22 ;  /* 0x0000001610167221 */ /* 0x002fca0000000000 */
[----:B------:R-:W1:Y:S02]  /*0550*/  SHFL.BFLY PT, R24, R22, 0x2, 0x1f ;  /* 0x0c401f0016187f89 */ /* 0x000e6400000e0000 */
[----:B-1----:R-:W-:-:S05]  /*0560*/  FADD R24, R22, R24 ;  /* 0x0000001816187221 */ /* 0x002fca0000000000 */
[----:B------:R-:W1:Y:S02]  /*0570*/  SHFL.BFLY PT, R28, R24, 0x1, 0x1f ;  /* 0x0c201f00181c7f89 */ /* 0x000e6400000e0000 */
[----:B-1----:R-:W-:-:S05]  /*0580*/  FADD R28, R24, R28 ;  /* 0x0000001c181c7221 */ /* 0x002fca0000000000 */
[----:B------:R1:W-:Y:S01]  /*0590*/  @P0 STS [R17+UR4], R28 ;  /* 0x0000001c11000988 */ /* 0x0003e20008000804 */
[----:B------:R-:W-:Y:S01]  /*05a0*/  BAR.SYNC.DEFER_BLOCKING 0x0 ;  /* 0x0000000000007b1d */ /* 0x000fe20000010000 */
[----:B------:R-:W-:-:S07]  /*05b0*/  HFMA2.MMA R23, -RZ, RZ, 0.8125, 0 ;  /* 0x3a800000ff177435 */ /* 0x000fce00000001ff */
[----:B-1----:R-:W1:Y:S01]  /*05c0*/  LDC.64 R16, c[0x0][0x238] ;  /* 0x00008e00ff107b82 */ /* 0x002e620000000a00 */
[----:B------:R-:W3:Y:S04]  /*05d0*/  LDS R20, [UR4] ;  /* 0x00000004ff147984 */ /* 0x000ee80008000800 */
[----:B------:R4:W-:Y:S01]  /*05e0*/  STG.E.128 desc[UR6][R2.64], R4 ;  /* 0x0000000402007986 */ /* 0x0009e2000c101d06 */
[----:B---3--:R-:W-:-:S04]  /*05f0*/  FADD R20, RZ, R20 ;  /* 0x00000014ff147221 */ /* 0x008fc80000000000 */
[----:B------:R-:W-:Y:S02]  /*0600*/  FFMA R20, R20, R23, 9.9999997473787516356e-06 ;  /* 0x3727c5ac14147423 */ /* 0x000fe40000000017 */
[----:B------:R-:W3:Y:S02]  /*0610*/  LDC.64 R22, c[0x0][0x218] ;  /* 0x00008600ff167b82 */ /* 0x000ee40000000a00 */
[----:B------:R-:W5:Y:S02]  /*0620*/  MUFU.RSQ R24, R20 ;  /* 0x0000001400187308 */ /* 0x000f640000001400 */
[----:B-----5:R-:W-:-:S04]  /*0630*/  FMUL R21, R21, R24 ;  /* 0x0000001815157220 */ /* 0x020fc80000400000 */
[----:B--2---:R-:W-:Y:S02]  /*0640*/  FFMA R8, R8, R21, R12 ;  /* 0x0000001508087223 */ /* 0x004fe4000000000c */
[----:B------:R-:W2:Y:S01]  /*0650*/  LDC.64 R20, c[0x0][0x240] ;  /* 0x00009000ff147b82 */ /* 0x000ea20000000a00 */
[-C--:B------:R-:W-:Y:S01]  /*0660*/  FMUL R12, R29, R24.reuse ;  /* 0x000000181d0c7220 */ /* 0x080fe20000400000 */
[----:B------:R-:W-:-:S03]  /*0670*/  FMUL R27, R27, R24 ;  /* 0x000000181b1b7220 */ /* 0x000fc60000400000 */
[----:B------:R-:W-:Y:S01]  /*0680*/  FFMA R11, R11, R12, R15 ;  /* 0x0000000c0b0b7223 */ /* 0x000fe2000000000f */
[----:B------:R-:W-:Y:S01]  /*0690*/  FMUL R12, R25, R24 ;  /* 0x00000018190c7220 */ /* 0x000fe20000400000 */
[----:B------:R-:W-:Y:S01]  /*06a0*/  LOP3.LUT P4, RZ, R26, 0xff, RZ, 0xc0, !PT ;  /* 0x000000ff1aff7812 */ /* 0x000fe2000788c0ff */
[----:B------:R-:W-:Y:S02]  /*06b0*/  FFMA R10, R10, R27, R14 ;  /* 0x0000001b0a0a7223 */ /* 0x000fe4000000000e */
[----:B------:R-:W-:Y:S01]  /*06c0*/  FFMA R9, R9, R12, R13 ;  /* 0x0000000c09097223 */ /* 0x000fe2000000000d */
[----:B------:R-:W-:Y:S01]  /*06d0*/  BAR.SYNC.DEFER_BLOCKING 0x0 ;  /* 0x0000000000007b1d */ /* 0x000fe20000010000 */
[----:B------:R-:W-:Y:S02]  /*06e0*/  FSETP.GEU.AND P0, PT, R11, RZ, PT ;  /* 0x000000ff0b00720b */ /* 0x000fe40003f0e000 */
[----:B------:R-:W-:Y:S02]  /*06f0*/  FSETP.GEU.AND P1, PT, R10, RZ, PT ;  /* 0x000000ff0a00720b */ /* 0x000fe40003f2e000 */
[----:B------:R-:W-:-:S02]  /*0700*/  FSETP.GEU.AND P2, PT, R9, RZ, PT ;  /* 0x000000ff0900720b */ /* 0x000fc40003f4e000 */
[----:B------:R-:W-:Y:S01]  /*0710*/  FSETP.GEU.AND P3, PT, R8, RZ, PT ;  /* 0x000000ff0800720b */ /* 0x000fe20003f6e000 */
[----:B---3--:R-:W-:Y:S01]  /*0720*/  IMAD.WIDE R22, R19, 0x4, R22 ;  /* 0x0000000413167825 */ /* 0x008fe200078e0216 */
[----:B------:R-:W-:Y:S02]  /*0730*/  SEL R11, R11, RZ, P0 ;  /* 0x000000ff0b0b7207 */ /* 0x000fe40000000000 */
[----:B------:R-:W-:Y:S01]  /*0740*/  SEL R10, R10, RZ, P1 ;  /* 0x000000ff0a0a7207 */ /* 0x000fe20000800000 */
[----:B--2---:R-:W-:Y:S01]  /*0750*/  IMAD.WIDE R20, R0, 0x4, R20 ;  /* 0x0000000400147825 */ /* 0x004fe200078e0214 */
[----:B------:R-:W-:Y:S02]  /*0760*/  SEL R9, R9, RZ, P2 ;  /* 0x000000ff09097207 */ /* 0x000fe40001000000 */
[----:B------:R-:W-:Y:S01]  /*0770*/  SEL R8, R8, RZ, P3 ;  /* 0x000000ff08087207 */ /* 0x000fe20001800000 */
[----:B-1----:R-:W-:Y:S01]  /*0780*/  IMAD.WIDE R16, R19, 0x4, R16 ;  /* 0x0000000413107825 */ /* 0x002fe200078e0210 */
[----:B------:R4:W-:Y:S04]  /*0790*/  @!P4 STG.E desc[UR6][R22.64], R24 ;  /* 0x000000181600c986 */ /* 0x0009e8000c101906 */
[----:B------:R4:W-:Y:S01]  /*07a0*/  STG.E.128 desc[UR6][R20.64], R8 ;  /* 0x0000000814007986 */ /* 0x0009e2000c101d06 */
[----:B------:R-:W-:Y:S05]  /*07b0*/  @P4 EXIT ;  /* 0x000000000000494d */ /* 0x000fea0003800000 */
[----:B------:R-:W-:Y:S01]  /*07c0*/  STG.E desc[UR6][R16.64], R18 ;  /* 0x0000001210007986 */ /* 0x000fe2000c101906 */
[----:B------:R-:W-:Y:S05]  /*07d0*/  EXIT ;  /* 0x000000000000794d */ /* 0x000fea0003800000 */
.L_x_0:
[----:B------:R-:W-:-:S00]  /*07e0*/  BRA `(.L_x_0) ;  /* 0xfffffffc00fc7947 */ /* 0x000fc0000383ffff */
[----:B------:R-:W-:-:S00]  /*07f0*/  NOP ;  /* 0x0000000000007918 */ /* 0x000fc00000000000 */
        /* <DEDUP_REMOVED lines=8> */
.L_x_1:


//--------------------- .nv.global.init           --------------------------
	.section	.nv.global.init,"aw",@progbits
.nv.global.init:
	.type		_$_str,@object
	.size		_$_str,(.L_0 - _$_str)
_$_str:
        /*0000*/ 	.byte	0x5f, 0x5f, 0x43, 0x55, 0x44, 0x41, 0x5f, 0x46, 0x54, 0x5a, 0x00
.L_0:


//--------------------- .nv.shared.triton_per_fused_convolution_native_layer_norm_relu_23 --------------------------
	.section	.nv.shared.triton_per_fused_convolution_native_layer_norm_relu_23,"aw",@nobits
	.sectionflags	@""
	.align	16
	.zero		1024


//--------------------- .nv.constant0.triton_per_fused_convolution_native_layer_norm_relu_23 --------------------------
	.section	.nv.constant0.triton_per_fused_convolution_native_layer_norm_relu_23,"a",@progbits
	.sectionflags	@""
	.align	4
.nv.constant0.triton_per_fused_convolution_native_layer_norm_relu_23:
	.zero		592
